	.headerflags	@"EF_CUDA_TEXMODE_UNIFIED EF_CUDA_64BIT_ADDRESS EF_CUDA_ACCELERATORS EF_CUDA_SM90 EF_CUDA_VIRTUAL_SM(EF_CUDA_SM90)"
	.elftype	@"ET_EXEC"


//--------------------- .nv.info                  --------------------------
	.section	.nv.info,"",@"SHT_CUDA_INFO"
	.align	4


	//----- nvinfo : EIATTR_REGCOUNT
	.align		4
        /*0000*/ 	.byte	0x04, 0x2f
        /*0002*/ 	.short	(.L_1 - .L_0)
	.align		4
.L_0:
        /*0004*/ 	.word	index@(triton_poi_fused__unsafe_index_add_mul_sub_9)
        /*0008*/ 	.word	0x00000022


	//----- nvinfo : EIATTR_MIN_STACK_SIZE
	.align		4
.L_1:
        /*000c*/ 	.byte	0x04, 0x12
        /*000e*/ 	.short	(.L_3 - .L_2)
	.align		4
.L_2:
        /*0010*/ 	.word	index@(triton_poi_fused__unsafe_index_add_mul_sub_9)
        /*0014*/ 	.word	0x00000000


	//----- nvinfo : EIATTR_FRAME_SIZE
	.align		4
.L_3:
        /*0018*/ 	.byte	0x04, 0x11
        /*001a*/ 	.short	(.L_5 - .L_4)
	.align		4
.L_4:
        /*001c*/ 	.word	index@(triton_poi_fused__unsafe_index_add_mul_sub_9)
        /*0020*/ 	.word	0x00000000


	//----- nvinfo : EIATTR_MIN_STACK_SIZE
	.align		4
.L_5:
        /*0024*/ 	.byte	0x04, 0x12
        /*0026*/ 	.short	(.L_7 - .L_6)
	.align		4
.L_6:
        /*0028*/ 	.word	index@(triton_poi_fused__unsafe_index_add_mul_sub_9)
        /*002c*/ 	.word	0x00000000
.L_7:


//--------------------- .nv.info.triton_poi_fused__unsafe_index_add_mul_sub_9 --------------------------
	.section	.nv.info.triton_poi_fused__unsafe_index_add_mul_sub_9,"",@"SHT_CUDA_INFO"
	.sectionflags	@""
	.align	4


	//----- nvinfo : EIATTR_CUDA_API_VERSION
	.align		4
        /*0000*/ 	.byte	0x04, 0x37
        /*0002*/ 	.short	(.L_9 - .L_8)
.L_8:
        /*0004*/ 	.word	0x0000007c


	//----- nvinfo : EIATTR_KPARAM_INFO
	.align		4
.L_9:
        /*0008*/ 	.byte	0x04, 0x17
        /*000a*/ 	.short	(.L_11 - .L_10)
.L_10:
        /*000c*/ 	.word	0x00000000
        /*0010*/ 	.short	0x000b
        /*0012*/ 	.short	0x0058
        /*0014*/ 	.byte	0x00, 0xf0, 0x11, 0x00


	//----- nvinfo : EIATTR_KPARAM_INFO
	.align		4
.L_11:
        /*0018*/ 	.byte	0x04, 0x17
        /*001a*/ 	.short	(.L_13 - .L_12)
.L_12:
        /*001c*/ 	.word	0x00000000
        /*0020*/ 	.short	0x000a
        /*0022*/ 	.short	0x0050
        /*0024*/ 	.byte	0x00, 0xf4, 0x21, 0x00


	//----- nvinfo : EIATTR_KPARAM_INFO
	.align		4
.L_13:
        /*0028*/ 	.byte	0x04, 0x17
        /*002a*/ 	.short	(.L_15 - .L_14)
.L_14:
        /*002c*/ 	.word	0x00000000
        /*0030*/ 	.short	0x0009
        /*0032*/ 	.short	0x0048
        /*0034*/ 	.byte	0x00, 0xf4, 0x21, 0x00


	//----- nvinfo : EIATTR_KPARAM_INFO
	.align		4
.L_15:
        /*0038*/ 	.byte	0x04, 0x17
        /*003a*/ 	.short	(.L_17 - .L_16)
.L_16:
        /*003c*/ 	.word	0x00000000
        /*0040*/ 	.short	0x0008
        /*0042*/ 	.short	0x0040
        /*0044*/ 	.byte	0x00, 0xf4, 0x21, 0x00


	//----- nvinfo : EIATTR_KPARAM_INFO
	.align		4
.L_17:
        /*0048*/ 	.byte	0x04, 0x17
        /*004a*/ 	.short	(.L_19 - .L_18)
.L_18:
        /*004c*/ 	.word	0x00000000
        /*0050*/ 	.short	0x0007
        /*0052*/ 	.short	0x0038
        /*0054*/ 	.byte	0x00, 0xf4, 0x21, 0x00


	//----- nvinfo : EIATTR_KPARAM_INFO
	.align		4
.L_19:
        /*0058*/ 	.byte	0x04, 0x17
        /*005a*/ 	.short	(.L_21 - .L_20)
.L_20:
        /*005c*/ 	.word	0x00000000
        /*0060*/ 	.short	0x0006
        /*0062*/ 	.short	0x0030
        /*0064*/ 	.byte	0x00, 0xf4, 0x21, 0x00


	//----- nvinfo : EIATTR_KPARAM_INFO
	.align		4
.L_21:
        /*0068*/ 	.byte	0x04, 0x17
        /*006a*/ 	.short	(.L_23 - .L_22)
.L_22:
        /*006c*/ 	.word	0x00000000
        /*0070*/ 	.short	0x0005
        /*0072*/ 	.short	0x0028
        /*0074*/ 	.byte	0x00, 0xf4, 0x21, 0x00


	//----- nvinfo : EIATTR_KPARAM_INFO
	.align		4
.L_23:
        /*0078*/ 	.byte	0x04, 0x17
        /*007a*/ 	.short	(.L_25 - .L_24)
.L_24:
        /*007c*/ 	.word	0x00000000
        /*0080*/ 	.short	0x0004
        /*0082*/ 	.short	0x0020
        /*0084*/ 	.byte	0x00, 0xf4, 0x21, 0x00


	//----- nvinfo : EIATTR_KPARAM_INFO
	.align		4
.L_25:
        /*0088*/ 	.byte	0x04, 0x17
        /*008a*/ 	.short	(.L_27 - .L_26)
.L_26:
        /*008c*/ 	.word	0x00000000
        /*0090*/ 	.short	0x0003
        /*0092*/ 	.short	0x0018
        /*0094*/ 	.byte	0x00, 0xf4, 0x21, 0x00


	//----- nvinfo : EIATTR_KPARAM_INFO
	.align		4
.L_27:
        /*0098*/ 	.byte	0x04, 0x17
        /*009a*/ 	.short	(.L_29 - .L_28)
.L_28:
        /*009c*/ 	.word	0x00000000
        /*00a0*/ 	.short	0x0002
        /*00a2*/ 	.short	0x0010
        /*00a4*/ 	.byte	0x00, 0xf4, 0x21, 0x00


	//----- nvinfo : EIATTR_KPARAM_INFO
	.align		4
.L_29:
        /*00a8*/ 	.byte	0x04, 0x17
        /*00aa*/ 	.short	(.L_31 - .L_30)
.L_30:
        /*00ac*/ 	.word	0x00000000
        /*00b0*/ 	.short	0x0001
        /*00b2*/ 	.short	0x0008
        /*00b4*/ 	.byte	0x00, 0xf4, 0x21, 0x00


	//----- nvinfo : EIATTR_KPARAM_INFO
	.align		4
.L_31:
        /*00b8*/ 	.byte	0x04, 0x17
        /*00ba*/ 	.short	(.L_33 - .L_32)
.L_32:
        /*00bc*/ 	.word	0x00000000
        /*00c0*/ 	.short	0x0000
        /*00c2*/ 	.short	0x0000
        /*00c4*/ 	.byte	0x00, 0xf4, 0x21, 0x00


	//----- nvinfo : EIATTR_SPARSE_MMA_MASK
	.align		4
.L_33:
        /*00c8*/ 	.byte	0x03, 0x50
        /*00ca*/ 	.short	0x0000


	//----- nvinfo : EIATTR_MAXREG_COUNT
	.align		4
        /*00cc*/ 	.byte	0x03, 0x1b
        /*00ce*/ 	.short	0x00ff


	//----- nvinfo : EIATTR_EXIT_INSTR_OFFSETS
	.align		4
        /*00d0*/ 	.byte	0x04, 0x1c
        /*00d2*/ 	.short	(.L_35 - .L_34)


	//   ....[0]....
.L_34:
        /*00d4*/ 	.word	0x00000d40


	//----- nvinfo : EIATTR_REQNTID
	.align		4
.L_35:
        /*00d8*/ 	.byte	0x04, 0x10
        /*00da*/ 	.short	(.L_37 - .L_36)
.L_36:
        /*00dc*/ 	.word	0x00000080
        /*00e0*/ 	.word	0x00000001
        /*00e4*/ 	.word	0x00000001


	//----- nvinfo : EIATTR_CBANK_PARAM_SIZE
	.align		4
.L_37:
        /*00e8*/ 	.byte	0x03, 0x19
        /*00ea*/ 	.short	0x005c


	//----- nvinfo : EIATTR_PARAM_CBANK
	.align		4
        /*00ec*/ 	.byte	0x04, 0x0a
        /*00ee*/ 	.short	(.L_39 - .L_38)
	.align		4
.L_38:
        /*00f0*/ 	.word	index@(.nv.constant0.triton_poi_fused__unsafe_index_add_mul_sub_9)
        /*00f4*/ 	.short	0x0210
        /*00f6*/ 	.short	0x005c


	//----- nvinfo : EIATTR_SW_WAR
	.align		4
.L_39:
        /*00f8*/ 	.byte	0x04, 0x36
        /*00fa*/ 	.short	(.L_41 - .L_40)
.L_40:
        /*00fc*/ 	.word	0x00000008
.L_41:


//--------------------- .nv.callgraph             --------------------------
	.section	.nv.callgraph,"",@"SHT_CUDA_CALLGRAPH"
	.align	4
	.sectionentsize	8
	.align		4
        /*0000*/ 	.word	0x00000000
	.align		4
        /*0004*/ 	.word	0xffffffff
	.align		4
        /*0008*/ 	.word	0x00000000
	.align		4
        /*000c*/ 	.word	0xfffffffe
	.align		4
        /*0010*/ 	.word	0x00000000
	.align		4
        /*0014*/ 	.word	0xfffffffd
	.align		4
        /*0018*/ 	.word	0x00000000
	.align		4
        /*001c*/ 	.word	0xfffffffc


//--------------------- .text.triton_poi_fused__unsafe_index_add_mul_sub_9 --------------------------
	.section	.text.triton_poi_fused__unsafe_index_add_mul_sub_9,"ax",@progbits
	.align	128
        .global         triton_poi_fused__unsafe_index_add_mul_sub_9
        .type           triton_poi_fused__unsafe_index_add_mul_sub_9,@function
        .size           triton_poi_fused__unsafe_index_add_mul_sub_9,(.L_x_1 - triton_poi_fused__unsafe_index_add_mul_sub_9)
        .other          triton_poi_fused__unsafe_index_add_mul_sub_9,@"STO_CUDA_ENTRY STV_DEFAULT"
triton_poi_fused__unsafe_index_add_mul_sub_9:
.text.triton_poi_fused__unsafe_index_add_mul_sub_9:
[----:B------:R-:W-:Y:S01]  /*0000*/  LDC R1, c[0x0][0x28] ;  /* 0x00000a00ff017b82 */ /* 0x000fe20000000800 */
[----:B------:R-:W1:Y:S07]  /*0010*/  S2R R0, SR_TID.X ;  /* 0x0000000000007919 */ /* 0x000e6e0000002100 */
[----:B------:R-:W2:Y:S01]  /*0020*/  LDC.64 R2, c[0x0][0x228] ;  /* 0x00008a00ff027b82 */ /* 0x000ea20000000a00 */
[----:B------:R-:W-:Y:S01]  /*0030*/  ULDC.64 UR4, c[0x0][0x208] ;  /* 0x0000820000047ab9 */ /* 0x000fe20000000a00 */
[----:B------:R-:W-:Y:S01]  /*0040*/  ULDC.64 UR6, c[0x0][0x230] ;  /* 0x00008c0000067ab9 */ /* 0x000fe20000000a00 */
[----:B------:R-:W3:Y:S05]  /*0050*/  S2R R7, SR_CTAID.X ;  /* 0x0000000000077919 */ /* 0x000eea0000002500 */
[----:B------:R-:W4:Y:S08]  /*0060*/  LDC.64 R14, c[0x0][0x220] ;  /* 0x00008800ff0e7b82 */ /* 0x000f300000000a00 */
[----:B------:R-:W5:Y:S08]  /*0070*/  LDC.64 R18, c[0x0][0x218] ;  /* 0x00008600ff127b82 */ /* 0x000f700000000a00 */
[----:B------:R-:W4:Y:S01]  /*0080*/  LDC.64 R12, c[0x0][0x238] ;  /* 0x00008e00ff0c7b82 */ /* 0x000f220000000a00 */
[----:B-1----:R-:W-:Y:S01]  /*0090*/  IMAD.SHL.U32 R0, R0, 0x2, RZ ;  /* 0x0000000200007824 */ /* 0x002fe200078e00ff */
[----:B---3--:R-:W-:-:S04]  /*00a0*/  SHF.R.S32.HI R17, RZ, 0x17, R7 ;  /* 0x00000017ff117819 */ /* 0x008fc80000011407 */
[----:B------:R-:W-:Y:S02]  /*00b0*/  LOP3.LUT R0, R0, 0xfe, RZ, 0xc0, !PT ;  /* 0x000000fe00007812 */ /* 0x000fe400078ec0ff */
[----:B------:R-:W-:-:S03]  /*00c0*/  SGXT R17, R17, 0x1 ;  /* 0x000000011111781a */ /* 0x000fc60000000200 */
[----:B------:R-:W-:Y:S02]  /*00d0*/  IMAD R0, R7, 0x100, R0 ;  /* 0x0000010007007824 */ /* 0x000fe400078e0200 */
[----:B------:R-:W1:Y:S03]  /*00e0*/  LDC.64 R6, c[0x0][0x248] ;  /* 0x00009200ff067b82 */ /* 0x000e660000000a00 */
[----:B------:R-:W-:Y:S02]  /*00f0*/  SHF.R.S32.HI R5, RZ, 0x1f, R0 ;  /* 0x0000001fff057819 */ /* 0x000fe40000011400 */
[-C--:B------:R-:W-:Y:S02]  /*0100*/  LEA.HI R4, R17, R0.reuse, RZ, 0x8 ;  /* 0x0000000011047211 */ /* 0x080fe400078f40ff */
[----:B------:R-:W-:Y:S02]  /*0110*/  LEA.HI R5, R5, R0, RZ, 0x4 ;  /* 0x0000000005057211 */ /* 0x000fe400078f20ff */
[----:B------:R-:W-:-:S02]  /*0120*/  SHF.R.S32.HI R4, RZ, 0x8, R4 ;  /* 0x00000008ff047819 */ /* 0x000fc40000011404 */
[----:B------:R-:W-:Y:S02]  /*0130*/  LOP3.LUT R9, R5, 0xfffffff0, RZ, 0xc0, !PT ;  /* 0xfffffff005097812 */ /* 0x000fe400078ec0ff */
[----:B------:R-:W-:-:S03]  /*0140*/  SHF.R.S32.HI R5, RZ, 0x4, R5 ;  /* 0x00000004ff057819 */ /* 0x000fc60000011405 */
[----:B------:R-:W-:Y:S01]  /*0150*/  IMAD.IADD R16, R0, 0x1, -R9 ;  /* 0x0000000100107824 */ /* 0x000fe200078e0a09 */
[----:B------:R-:W-:-:S03]  /*0160*/  LEA.HI R20, R5, R5, RZ, 0x4 ;  /* 0x0000000505147211 */ /* 0x000fc600078f20ff */
[----:B--2---:R-:W-:Y:S01]  /*0170*/  IMAD.WIDE R8, R16, 0x8, R2 ;  /* 0x0000000810087825 */ /* 0x004fe200078e0202 */
[----:B------:R-:W-:Y:S02]  /*0180*/  LEA.HI R2, R4, R4, RZ, 0x4 ;  /* 0x0000000404027211 */ /* 0x000fe400078f20ff */
[----:B------:R-:W-:Y:S02]  /*0190*/  LOP3.LUT R20, R20, 0xfffffff0, RZ, 0xc0, !PT ;  /* 0xfffffff014147812 */ /* 0x000fe400078ec0ff */
[----:B------:R-:W-:Y:S01]  /*01a0*/  LOP3.LUT R3, R2, 0xfffffff0, RZ, 0xc0, !PT ;  /* 0xfffffff002037812 */ /* 0x000fe200078ec0ff */
[----:B------:R-:W2:Y:S01]  /*01b0*/  LDG.E.EL.128 R8, desc[UR4][R8.64] ;  /* 0x0000000408087981 */ /* 0x000ea2000c2e1d00 */
[----:B0---4-:R-:W-:Y:S02]  /*01c0*/  IMAD.WIDE R12, R16, 0x8, R12 ;  /* 0x00000008100c7825 */ /* 0x011fe400078e020c */
[----:B------:R-:W-:Y:S02]  /*01d0*/  IADD3 R2, R4, -R3, RZ ;  /* 0x8000000304027210 */ /* 0x000fe40007ffe0ff */
[----:B------:R-:W-:-:S03]  /*01e0*/  IMAD.IADD R4, R5, 0x1, -R20 ;  /* 0x0000000105047824 */ /* 0x000fc600078e0a14 */
[----:B-----5:R-:W-:-:S04]  /*01f0*/  IMAD.WIDE R20, R2, 0x8, R18 ;  /* 0x0000000802147825 */ /* 0x020fc800078e0212 */
[----:B------:R-:W-:Y:S02]  /*0200*/  IMAD.WIDE R22, R4, 0x8, R14 ;  /* 0x0000000804167825 */ /* 0x000fe400078e020e */
[----:B------:R-:W3:Y:S02]  /*0210*/  LDG.E.EL.64 R20, desc[UR4][R20.64] ;  /* 0x0000000414147981 */ /* 0x000ee4000c2e1b00 */
[----:B-1----:R-:W-:Y:S02]  /*0220*/  IMAD.WIDE R6, R2, 0x8, R6 ;  /* 0x0000000802067825 */ /* 0x002fe400078e0206 */
[----:B------:R-:W4:Y:S04]  /*0230*/  LDG.E.EL.64 R22, desc[UR4][R22.64] ;  /* 0x0000000416167981 */ /* 0x000f28000c2e1b00 */
[----:B------:R-:W5:Y:S04]  /*0240*/  LDG.E.EL.128 R12, desc[UR4][R12.64] ;  /* 0x000000040c0c7981 */ /* 0x000f68000c2e1d00 */
[----:B------:R-:W5:Y:S01]  /*0250*/  LDG.E.EL.64 R6, desc[UR4][R6.64] ;  /* 0x0000000406067981 */ /* 0x000f62000c2e1b00 */
[----:B------:R-:W-:-:S04]  /*0260*/  LEA.HI R17, R17, R0, RZ, 0xc ;  /* 0x0000000011117211 */ /* 0x000fc800078f60ff */
[----:B------:R-:W-:Y:S02]  /*0270*/  SHF.R.S32.HI R17, RZ, 0xc, R17 ;  /* 0x0000000cff117819 */ /* 0x000fe40000011411 */
[----:B--2---:R-:W-:-:S04]  /*0280*/  SHF.R.U32.HI R3, RZ, 0x1a, R9 ;  /* 0x0000001aff037819 */ /* 0x004fc80000011609 */
[----:B------:R-:W-:-:S04]  /*0290*/  LOP3.LUT R3, R3, 0x20, RZ, 0xc0, !PT ;  /* 0x0000002003037812 */ /* 0x000fc800078ec0ff */
[----:B------:R-:W-:-:S04]  /*02a0*/  IADD3 R3, P0, R3, UR6, RZ ;  /* 0x0000000603037c10 */ /* 0x000fc8000ff1e0ff */
[C---:B------:R-:W-:Y:S01]  /*02b0*/  LEA R18, P1, R8.reuse, R3, 0x2 ;  /* 0x0000000308127211 */ /* 0x040fe200078210ff */
[----:B------:R-:W-:Y:S01]  /*02c0*/  IMAD.X R19, RZ, RZ, UR7, P0 ;  /* 0x00000007ff137e24 */ /* 0x000fe200080e06ff */
[----:B---3--:R-:W-:Y:S02]  /*02d0*/  SHF.R.U32.HI R5, RZ, 0x1c, R21 ;  /* 0x0000001cff057819 */ /* 0x008fe40000011615 */
[----:B----4-:R-:W-:Y:S02]  /*02e0*/  SHF.R.U32.HI R3, RZ, 0x1c, R23 ;  /* 0x0000001cff037819 */ /* 0x010fe40000011617 */
[----:B------:R-:W-:Y:S02]  /*02f0*/  LEA.HI.X R19, R8, R19, R9, 0x2, P1 ;  /* 0x0000001308137211 */ /* 0x000fe400008f1409 */
[----:B-----5:R-:W-:Y:S02]  /*0300*/  SHF.R.U32.HI R25, RZ, 0x1a, R13 ;  /* 0x0000001aff197819 */ /* 0x020fe4000001160d */
[----:B------:R-:W-:-:S02]  /*0310*/  LOP3.LUT R3, R3, 0x8, RZ, 0xc0, !PT ;  /* 0x0000000803037812 */ /* 0x000fc400078ec0ff */
[----:B------:R-:W-:Y:S02]  /*0320*/  LOP3.LUT R9, R5, 0x8, RZ, 0xc0, !PT ;  /* 0x0000000805097812 */ /* 0x000fe400078ec0ff */
[----:B------:R-:W-:Y:S02]  /*0330*/  SHF.R.U32.HI R5, RZ, 0x1c, R7 ;  /* 0x0000001cff057819 */ /* 0x000fe40000011607 */
[----:B------:R-:W-:Y:S02]  /*0340*/  LOP3.LUT R25, R25, 0x20, RZ, 0xc0, !PT ;  /* 0x0000002019197812 */ /* 0x000fe400078ec0ff */
[----:B------:R-:W-:Y:S02]  /*0350*/  IADD3 R3, P1, R22, R3, RZ ;  /* 0x0000000316037210 */ /* 0x000fe40007f3e0ff */
[----:B------:R-:W-:Y:S02]  /*0360*/  IADD3 R9, P0, R20, R9, RZ ;  /* 0x0000000914097210 */ /* 0x000fe40007f1e0ff */
[----:B------:R-:W-:-:S02]  /*0370*/  LOP3.LUT R5, R5, 0x8, RZ, 0xc0, !PT ;  /* 0x0000000805057812 */ /* 0x000fc400078ec0ff */
[----:B------:R-:W-:Y:S02]  /*0380*/  IADD3 R25, P2, R25, UR6, RZ ;  /* 0x0000000619197c10 */ /* 0x000fe4000ff5e0ff */
[----:B------:R-:W-:Y:S01]  /*0390*/  IADD3.X R20, RZ, R23, RZ, P1, !PT ;  /* 0x00000017ff147210 */ /* 0x000fe20000ffe4ff */
[----:B------:R-:W-:Y:S01]  /*03a0*/  IMAD.X R22, RZ, RZ, R21, P0 ;  /* 0x000000ffff167224 */ /* 0x000fe200000e0615 */
[----:B------:R-:W-:Y:S02]  /*03b0*/  IADD3 R8, P1, R6, R5, RZ ;  /* 0x0000000506087210 */ /* 0x000fe40007f3e0ff */
[----:B------:R-:W-:Y:S01]  /*03c0*/  LEA R24, P0, R12, R25, 0x2 ;  /* 0x000000190c187211 */ /* 0x000fe200078010ff */
[----:B------:R-:W-:Y:S01]  /*03d0*/  IMAD.X R25, RZ, RZ, UR7, P2 ;  /* 0x00000007ff197e24 */ /* 0x000fe200090e06ff */
[C---:B------:R-:W-:Y:S01]  /*03e0*/  SHF.L.U64.HI R5, R3.reuse, 0x5, R20 ;  /* 0x0000000503057819 */ /* 0x040fe20000010214 */
[----:B------:R-:W-:Y:S01]  /*03f0*/  IMAD.SHL.U32 R3, R3, 0x20, RZ ;  /* 0x0000002003037824 */ /* 0x000fe200078e00ff */
[----:B------:R-:W-:-:S02]  /*0400*/  SHF.L.U64.HI R22, R9, 0x8, R22 ;  /* 0x0000000809167819 */ /* 0x000fc40000010216 */
[----:B------:R-:W-:Y:S01]  /*0410*/  LEA.HI.X R25, R12, R25, R13, 0x2, P0 ;  /* 0x000000190c197211 */ /* 0x000fe200000f140d */
[----:B------:R-:W-:Y:S01]  /*0420*/  IMAD.X R23, RZ, RZ, R7, P1 ;  /* 0x000000ffff177224 */ /* 0x000fe200008e0607 */
[----:B------:R-:W-:Y:S01]  /*0430*/  IADD3 R12, P0, R3, R18, RZ ;  /* 0x00000012030c7210 */ /* 0x000fe20007f1e0ff */
[----:B------:R-:W0:Y:S01]  /*0440*/  LDC.64 R6, c[0x0][0x240] ;  /* 0x00009000ff067b82 */ /* 0x000e220000000a00 */
[----:B------:R-:W-:Y:S02]  /*0450*/  SHF.L.U32 R9, R9, 0x8, RZ ;  /* 0x0000000809097819 */ /* 0x000fe400000006ff */
[C---:B------:R-:W-:Y:S01]  /*0460*/  SHF.L.U64.HI R23, R8.reuse, 0x8, R23 ;  /* 0x0000000808177819 */ /* 0x040fe20000010217 */
[----:B------:R-:W-:Y:S01]  /*0470*/  IMAD.X R13, R5, 0x1, R19, P0 ;  /* 0x00000001050d7824 */ /* 0x000fe200000e0613 */
[----:B------:R-:W-:Y:S01]  /*0480*/  IADD3 R26, P0, R9, R12, RZ ;  /* 0x0000000c091a7210 */ /* 0x000fe20007f1e0ff */
[----:B------:R-:W-:-:S04]  /*0490*/  IMAD.SHL.U32 R8, R8, 0x100, RZ ;  /* 0x0000010008087824 */ /* 0x000fc800078e00ff */
[----:B------:R-:W-:Y:S01]  /*04a0*/  IMAD.X R27, R22, 0x1, R13, P0 ;  /* 0x00000001161b7824 */ /* 0x000fe200000e060d */
[----:B------:R-:W-:Y:S02]  /*04b0*/  IADD3 R12, P0, R8, R12, RZ ;  /* 0x0000000c080c7210 */ /* 0x000fe40007f1e0ff */
[----:B------:R-:W-:-:S03]  /*04c0*/  SHF.L.U32 R21, R17, 0x9, RZ ;  /* 0x0000000911157819 */ /* 0x000fc600000006ff */
[----:B------:R-:W-:Y:S02]  /*04d0*/  IMAD.X R13, R23, 0x1, R13, P0 ;  /* 0x00000001170d7824 */ /* 0x000fe400000e060d */
[----:B------:R-:W-:Y:S01]  /*04e0*/  IMAD.WIDE R26, R21, 0x4, R26 ;  /* 0x00000004151a7825 */ /* 0x000fe200078e021a */
[----:B------:R-:W-:-:S03]  /*04f0*/  IADD3 R17, P0, R24, R3, RZ ;  /* 0x0000000318117210 */ /* 0x000fc60007f1e0ff */
[----:B------:R-:W-:Y:S01]  /*0500*/  IMAD.WIDE R12, R21, 0x4, R12 ;  /* 0x00000004150c7825 */ /* 0x000fe200078e020c */
[----:B------:R-:W2:Y:S01]  /*0510*/  LDG.E.EL R20, desc[UR4][R26.64] ;  /* 0x000000041a147981 */ /* 0x000ea2000c2e1900 */
[----:B------:R-:W-:-:S03]  /*0520*/  IADD3 R28, P1, R17, R9, RZ ;  /* 0x00000009111c7210 */ /* 0x000fc60007f3e0ff */
[----:B------:R1:W3:Y:S02]  /*0530*/  LDG.E.EL R26, desc[UR4][R12.64] ;  /* 0x000000040c1a7981 */ /* 0x0002e4000c2e1900 */
[----:B-1----:R-:W-:Y:S01]  /*0540*/  IMAD.X R13, R25, 0x1, R5, P0 ;  /* 0x00000001190d7824 */ /* 0x002fe200000e0605 */
[----:B------:R-:W-:-:S03]  /*0550*/  IADD3 R12, P2, R8, R17, RZ ;  /* 0x00000011080c7210 */ /* 0x000fc60007f5e0ff */
[----:B------:R-:W-:Y:S02]  /*0560*/  IMAD.X R29, R13, 0x1, R22, P1 ;  /* 0x000000010d1d7824 */ /* 0x000fe400008e0616 */
[----:B0-----:R-:W-:-:S04]  /*0570*/  IMAD.WIDE R16, R16, 0x4, R6 ;  /* 0x0000000410107825 */ /* 0x001fc800078e0206 */
[----:B------:R-:W-:Y:S02]  /*0580*/  IMAD.WIDE R6, R21, 0x4, R28 ;  /* 0x0000000415067825 */ /* 0x000fe400078e021c */
[----:B------:R-:W0:Y:S01]  /*0590*/  LDC.64 R28, c[0x0][0x250] ;  /* 0x00009400ff1c7b82 */ /* 0x000e220000000a00 */
[----:B------:R-:W4:Y:S04]  /*05a0*/  LDG.E.EL.64 R16, desc[UR4][R16.64] ;  /* 0x0000000410107981 */ /* 0x000f28000c2e1b00 */
[----:B------:R-:W2:Y:S01]  /*05b0*/  LDG.E.EL R6, desc[UR4][R6.64] ;  /* 0x0000000406067981 */ /* 0x000ea2000c2e1900 */
[----:B0-----:R-:W-:-:S06]  /*05c0*/  IMAD.WIDE R28, R4, 0x8, R28 ;  /* 0x00000008041c7825 */ /* 0x001fcc00078e021c */
[----:B------:R-:W5:Y:S01]  /*05d0*/  LDG.E.EL.64 R28, desc[UR4][R28.64] ;  /* 0x000000041c1c7981 */ /* 0x000f62000c2e1b00 */
[----:B------:R-:W-:-:S03]  /*05e0*/  IADD3.X R13, R23, R13, RZ, P2, !PT ;  /* 0x0000000d170d7210 */ /* 0x000fc600017fe4ff */
[----:B------:R-:W-:-:S06]  /*05f0*/  IMAD.WIDE R12, R21, 0x4, R12 ;  /* 0x00000004150c7825 */ /* 0x000fcc00078e020c */
[----:B------:R-:W3:Y:S01]  /*0600*/  LDG.E.EL R12, desc[UR4][R12.64] ;  /* 0x000000040c0c7981 */ /* 0x000ee2000c2e1900 */
[----:B--2---:R-:W-:-:S04]  /*0610*/  FADD R27, -R20, R6 ;  /* 0x00000006141b7221 */ /* 0x004fc80000000100 */
[----:B----4-:R-:W-:Y:S01]  /*0620*/  FFMA R7, R16, R27, R20 ;  /* 0x0000001b10077223 */ /* 0x010fe20000000014 */
[----:B-----5:R-:W-:-:S04]  /*0630*/  SHF.R.U32.HI R27, RZ, 0x1c, R29 ;  /* 0x0000001cff1b7819 */ /* 0x020fc8000001161d */
[----:B------:R-:W-:-:S04]  /*0640*/  LOP3.LUT R27, R27, 0x8, RZ, 0xc0, !PT ;  /* 0x000000081b1b7812 */ /* 0x000fc800078ec0ff */
[----:B------:R-:W-:-:S05]  /*0650*/  IADD3 R20, P0, R28, R27, RZ ;  /* 0x0000001b1c147210 */ /* 0x000fca0007f1e0ff */
[----:B------:R-:W-:-:S05]  /*0660*/  IMAD.X R27, RZ, RZ, R29, P0 ;  /* 0x000000ffff1b7224 */ /* 0x000fca00000e061d */
[C---:B------:R-:W-:Y:S01]  /*0670*/  SHF.L.U64.HI R6, R20.reuse, 0x5, R27 ;  /* 0x0000000514067819 */ /* 0x040fe2000001021b */
[----:B------:R-:W-:Y:S02]  /*0680*/  IMAD.SHL.U32 R20, R20, 0x20, RZ ;  /* 0x0000002014147824 */ /* 0x000fe400078e00ff */
[----:B---3--:R-:W-:-:S03]  /*0690*/  FADD R13, -R26, R12 ;  /* 0x0000000c1a0d7221 */ /* 0x008fc60000000100 */
[----:B------:R-:W-:Y:S01]  /*06a0*/  IADD3 R18, P0, R20, R18, RZ ;  /* 0x0000001214127210 */ /* 0x000fe20007f1e0ff */
[----:B------:R-:W-:-:S03]  /*06b0*/  FFMA R12, R16, R13, R26 ;  /* 0x0000000d100c7223 */ /* 0x000fc6000000001a */
[----:B------:R-:W-:Y:S02]  /*06c0*/  IADD3.X R19, R6, R19, RZ, P0, !PT ;  /* 0x0000001306137210 */ /* 0x000fe400007fe4ff */
[----:B------:R-:W-:-:S05]  /*06d0*/  IADD3 R26, P0, R18, R8, RZ ;  /* 0x00000008121a7210 */ /* 0x000fca0007f1e0ff */
[----:B------:R-:W-:Y:S01]  /*06e0*/  IMAD.X R27, R19, 0x1, R23, P0 ;  /* 0x00000001131b7824 */ /* 0x000fe200000e0617 */
[----:B------:R-:W-:-:S05]  /*06f0*/  IADD3 R18, P0, R18, R9, RZ ;  /* 0x0000000912127210 */ /* 0x000fca0007f1e0ff */
[----:B------:R-:W-:Y:S01]  /*0700*/  IMAD.X R19, R19, 0x1, R22, P0 ;  /* 0x0000000113137824 */ /* 0x000fe200000e0616 */
[----:B------:R-:W-:Y:S01]  /*0710*/  IADD3 R28, P0, R20, R24, RZ ;  /* 0x00000018141c7210 */ /* 0x000fe20007f1e0ff */
[----:B------:R-:W-:-:S03]  /*0720*/  IMAD.WIDE R26, R21, 0x4, R26 ;  /* 0x00000004151a7825 */ /* 0x000fc600078e021a */
[----:B------:R-:W-:Y:S01]  /*0730*/  IADD3.X R29, R6, R25, RZ, P0, !PT ;  /* 0x00000019061d7210 */ /* 0x000fe200007fe4ff */
[----:B------:R-:W-:Y:S01]  /*0740*/  IMAD.WIDE R18, R21, 0x4, R18 ;  /* 0x0000000415127825 */ /* 0x000fe200078e0212 */
[----:B------:R-:W-:Y:S01]  /*0750*/  IADD3 R24, P0, R28, R8, RZ ;  /* 0x000000081c187210 */ /* 0x000fe20007f1e0ff */
[----:B------:R-:W2:Y:S04]  /*0760*/  LDG.E.EL R13, desc[UR4][R26.64] ;  /* 0x000000041a0d7981 */ /* 0x000ea8000c2e1900 */
[----:B------:R-:W-:Y:S01]  /*0770*/  IMAD.X R25, R29, 0x1, R23, P0 ;  /* 0x000000011d197824 */ /* 0x000fe200000e0617 */
[----:B------:R0:W3:Y:S01]  /*0780*/  LDG.E.EL R26, desc[UR4][R18.64] ;  /* 0x00000004121a7981 */ /* 0x0000e2000c2e1900 */
[----:B------:R-:W-:-:S06]  /*0790*/  IMAD.WIDE R24, R21, 0x4, R24 ;  /* 0x0000000415187825 */ /* 0x000fcc00078e0218 */
[----:B------:R-:W2:Y:S01]  /*07a0*/  LDG.E.EL R24, desc[UR4][R24.64] ;  /* 0x0000000418187981 */ /* 0x000ea2000c2e1900 */
[----:B0-----:R-:W-:-:S05]  /*07b0*/  IADD3 R18, P1, R28, R9, RZ ;  /* 0x000000091c127210 */ /* 0x001fca0007f3e0ff */
[----:B------:R-:W-:Y:S02]  /*07c0*/  IMAD.X R19, R29, 0x1, R22, P1 ;  /* 0x000000011d137824 */ /* 0x000fe400008e0616 */
[----:B------:R-:W-:-:S05]  /*07d0*/  IMAD.WIDE R18, R21, 0x4, R18 ;  /* 0x0000000415127825 */ /* 0x000fca00078e0212 */
[----:B------:R0:W3:Y:S02]  /*07e0*/  LDG.E.EL R27, desc[UR4][R18.64] ;  /* 0x00000004121b7981 */ /* 0x0000e4000c2e1900 */
[----:B0-----:R-:W0:Y:S02]  /*07f0*/  LDC.64 R18, c[0x0][0x258] ;  /* 0x00009600ff127b82 */ /* 0x001e240000000a00 */
[----:B0-----:R-:W-:-:S06]  /*0800*/  IMAD.WIDE R18, R4, 0x4, R18 ;  /* 0x0000000404127825 */ /* 0x001fcc00078e0212 */
[----:B------:R-:W4:Y:S01]  /*0810*/  LDG.E.EL R19, desc[UR4][R18.64] ;  /* 0x0000000412137981 */ /* 0x000f22000c2e1900 */
[----:B--2---:R-:W-:-:S04]  /*0820*/  FADD R28, -R13, R24 ;  /* 0x000000180d1c7221 */ /* 0x004fc80000000100 */
[----:B------:R-:W-:Y:S01]  /*0830*/  FFMA R13, R16, R28, R13 ;  /* 0x0000001c100d7223 */ /* 0x000fe2000000000d */
[----:B------:R-:W-:Y:S01]  /*0840*/  SHF.R.U32.HI R28, RZ, 0x1a, R11 ;  /* 0x0000001aff1c7819 */ /* 0x000fe2000001160b */
[----:B---3--:R-:W-:-:S04]  /*0850*/  FADD R27, -R26, R27 ;  /* 0x0000001b1a1b7221 */ /* 0x008fc80000000100 */
[----:B------:R-:W-:Y:S01]  /*0860*/  FFMA R24, R16, R27, R26 ;  /* 0x0000001b10187223 */ /* 0x000fe2000000001a */
[----:B------:R-:W-:-:S04]  /*0870*/  LOP3.LUT R27, R28, 0x20, RZ, 0xc0, !PT ;  /* 0x000000201c1b7812 */ /* 0x000fc800078ec0ff */
[----:B------:R-:W-:-:S04]  /*0880*/  IADD3 R27, P0, R27, UR6, RZ ;  /* 0x000000061b1b7c10 */ /* 0x000fc8000ff1e0ff */
[C---:B------:R-:W-:Y:S02]  /*0890*/  LEA R16, P1, R10.reuse, R27, 0x2 ;  /* 0x0000001b0a107211 */ /* 0x040fe400078210ff */
[----:B------:R-:W-:Y:S02]  /*08a0*/  IADD3.X R25, RZ, UR7, RZ, P0, !PT ;  /* 0x00000007ff197c10 */ /* 0x000fe400087fe4ff */
[----:B------:R-:W-:Y:S02]  /*08b0*/  IADD3 R27, P0, R16, R3, RZ ;  /* 0x00000003101b7210 */ /* 0x000fe40007f1e0ff */
[----:B------:R-:W-:-:S05]  /*08c0*/  LEA.HI.X R25, R10, R25, R11, 0x2, P1 ;  /* 0x000000190a197211 */ /* 0x000fca00008f140b */
[----:B------:R-:W-:Y:S01]  /*08d0*/  IMAD.X R26, R25, 0x1, R5, P0 ;  /* 0x00000001191a7824 */ /* 0x000fe200000e0605 */
[----:B------:R-:W-:-:S05]  /*08e0*/  IADD3 R10, P0, R27, R9, RZ ;  /* 0x000000091b0a7210 */ /* 0x000fca0007f1e0ff */
[----:B------:R-:W-:Y:S01]  /*08f0*/  IMAD.X R11, R26, 0x1, R22, P0 ;  /* 0x000000011a0b7824 */ /* 0x000fe200000e0616 */
[----:B------:R-:W-:Y:S02]  /*0900*/  IADD3 R28, P0, R8, R27, RZ ;  /* 0x0000001b081c7210 */ /* 0x000fe40007f1e0ff */
[----:B------:R-:W-:-:S04]  /*0910*/  SHF.R.U32.HI R27, RZ, 0x1a, R15 ;  /* 0x0000001aff1b7819 */ /* 0x000fc8000001160f */
[----:B------:R-:W-:Y:S02]  /*0920*/  LOP3.LUT R27, R27, 0x20, RZ, 0xc0, !PT ;  /* 0x000000201b1b7812 */ /* 0x000fe400078ec0ff */
[----:B------:R-:W-:Y:S02]  /*0930*/  IADD3.X R29, R23, R26, RZ, P0, !PT ;  /* 0x0000001a171d7210 */ /* 0x000fe400007fe4ff */
[----:B------:R-:W-:-:S04]  /*0940*/  IADD3 R27, P0, R27, UR6, RZ ;  /* 0x000000061b1b7c10 */ /* 0x000fc8000ff1e0ff */
[----:B------:R-:W-:Y:S01]  /*0950*/  LEA R26, P1, R14, R27, 0x2 ;  /* 0x0000001b0e1a7211 */ /* 0x000fe200078210ff */
[----:B------:R-:W-:-:S05]  /*0960*/  IMAD.X R27, RZ, RZ, UR7, P0 ;  /* 0x00000007ff1b7e24 */ /* 0x000fca00080e06ff */
[----:B------:R-:W-:Y:S02]  /*0970*/  LEA.HI.X R14, R14, R27, R15, 0x2, P1 ;  /* 0x0000001b0e0e7211 */ /* 0x000fe400008f140f */
[----:B------:R-:W-:-:S05]  /*0980*/  IADD3 R15, P0, R26, R3, RZ ;  /* 0x000000031a0f7210 */ /* 0x000fca0007f1e0ff */
[----:B------:R-:W-:Y:S01]  /*0990*/  IMAD.X R3, R14, 0x1, R5, P0 ;  /* 0x000000010e037824 */ /* 0x000fe200000e0605 */
[----:B------:R-:W-:Y:S01]  /*09a0*/  IADD3 R4, P0, R15, R9, RZ ;  /* 0x000000090f047210 */ /* 0x000fe20007f1e0ff */
[----:B------:R-:W-:-:S03]  /*09b0*/  IMAD.WIDE R10, R21, 0x4, R10 ;  /* 0x00000004150a7825 */ /* 0x000fc600078e020a */
[----:B------:R-:W-:Y:S01]  /*09c0*/  IADD3.X R5, R3, R22, RZ, P0, !PT ;  /* 0x0000001603057210 */ /* 0x000fe200007fe4ff */
[C---:B------:R-:W-:Y:S01]  /*09d0*/  IMAD.WIDE R28, R21.reuse, 0x4, R28 ;  /* 0x00000004151c7825 */ /* 0x040fe200078e021c */
[----:B------:R-:W-:Y:S01]  /*09e0*/  IADD3 R16, P0, R20, R16, RZ ;  /* 0x0000001014107210 */ /* 0x000fe20007f1e0ff */
[----:B------:R-:W2:Y:S01]  /*09f0*/  LDG.E.EL R10, desc[UR4][R10.64] ;  /* 0x000000040a0a7981 */ /* 0x000ea2000c2e1900 */
[----:B------:R-:W-:Y:S01]  /*0a00*/  IADD3 R20, P1, R20, R26, RZ ;  /* 0x0000001a14147210 */ /* 0x000fe20007f3e0ff */
[----:B------:R-:W-:-:S04]  /*0a10*/  IMAD.WIDE R4, R21, 0x4, R4 ;  /* 0x0000000415047825 */ /* 0x000fc800078e0204 */
[C---:B------:R-:W-:Y:S01]  /*0a20*/  IMAD.X R25, R6.reuse, 0x1, R25, P0 ;  /* 0x0000000106197824 */ /* 0x040fe200000e0619 */
[----:B------:R0:W2:Y:S01]  /*0a30*/  LDG.E.EL R26, desc[UR4][R4.64] ;  /* 0x00000004041a7981 */ /* 0x0000a2000c2e1900 */
[----:B------:R-:W-:Y:S01]  /*0a40*/  IMAD.X R6, R6, 0x1, R14, P1 ;  /* 0x0000000106067824 */ /* 0x000fe200008e060e */
[----:B------:R-:W-:Y:S02]  /*0a50*/  IADD3 R14, P0, R8, R15, RZ ;  /* 0x0000000f080e7210 */ /* 0x000fe40007f1e0ff */
[----:B------:R1:W3:Y:S01]  /*0a60*/  LDG.E.EL R11, desc[UR4][R28.64] ;  /* 0x000000041c0b7981 */ /* 0x0002e2000c2e1900 */
[----:B------:R-:W-:Y:S02]  /*0a70*/  IADD3 R30, P4, R20, R9, RZ ;  /* 0x00000009141e7210 */ /* 0x000fe40007f9e0ff */
[----:B0-----:R-:W-:Y:S02]  /*0a80*/  IADD3 R4, P1, R16, R8, RZ ;  /* 0x0000000810047210 */ /* 0x001fe40007f3e0ff */
[----:B------:R-:W-:-:S02]  /*0a90*/  IADD3 R8, P2, R20, R8, RZ ;  /* 0x0000000814087210 */ /* 0x000fc40007f5e0ff */
[----:B-1----:R-:W-:Y:S01]  /*0aa0*/  IADD3 R28, P3, R16, R9, RZ ;  /* 0x00000009101c7210 */ /* 0x002fe20007f7e0ff */
[C---:B------:R-:W-:Y:S01]  /*0ab0*/  IMAD.X R5, R25.reuse, 0x1, R23, P1 ;  /* 0x0000000119057824 */ /* 0x040fe200008e0617 */
[----:B------:R-:W-:Y:S01]  /*0ac0*/  IADD3.X R15, R23, R3, RZ, P0, !PT ;  /* 0x00000003170f7210 */ /* 0x000fe200007fe4ff */
[--C-:B------:R-:W-:Y:S01]  /*0ad0*/  IMAD.X R31, R6, 0x1, R22.reuse, P4 ;  /* 0x00000001061f7824 */ /* 0x100fe200020e0616 */
[----:B------:R-:W-:Y:S01]  /*0ae0*/  IADD3.X R9, R6, R23, RZ, P2, !PT ;  /* 0x0000001706097210 */ /* 0x000fe200017fe4ff */
[----:B------:R-:W-:Y:S02]  /*0af0*/  IMAD.X R29, R25, 0x1, R22, P3 ;  /* 0x00000001191d7824 */ /* 0x000fe400018e0616 */
[----:B------:R-:W0:Y:S01]  /*0b00*/  LDC.64 R22, c[0x0][0x260] ;  /* 0x00009800ff167b82 */ /* 0x000e220000000a00 */
[----:B------:R-:W-:-:S04]  /*0b10*/  IMAD.WIDE R14, R21, 0x4, R14 ;  /* 0x00000004150e7825 */ /* 0x000fc800078e020e */
[C---:B------:R-:W-:Y:S02]  /*0b20*/  IMAD.WIDE R4, R21.reuse, 0x4, R4 ;  /* 0x0000000415047825 */ /* 0x040fe400078e0204 */
[----:B------:R-:W3:Y:S02]  /*0b30*/  LDG.E.EL R14, desc[UR4][R14.64] ;  /* 0x000000040e0e7981 */ /* 0x000ee4000c2e1900 */
[C---:B------:R-:W-:Y:S02]  /*0b40*/  IMAD.WIDE R28, R21.reuse, 0x4, R28 ;  /* 0x00000004151c7825 */ /* 0x040fe400078e021c */
[----:B------:R-:W5:Y:S02]  /*0b50*/  LDG.E.EL R4, desc[UR4][R4.64] ;  /* 0x0000000404047981 */ /* 0x000f64000c2e1900 */
[C---:B------:R-:W-:Y:S02]  /*0b60*/  IMAD.WIDE R8, R21.reuse, 0x4, R8 ;  /* 0x0000000415087825 */ /* 0x040fe400078e0208 */
[----:B------:R-:W5:Y:S02]  /*0b70*/  LDG.E.EL R28, desc[UR4][R28.64] ;  /* 0x000000041c1c7981 */ /* 0x000f64000c2e1900 */
[----:B------:R-:W-:-:S02]  /*0b80*/  IMAD.WIDE R30, R21, 0x4, R30 ;  /* 0x00000004151e7825 */ /* 0x000fc400078e021e */
[----:B------:R-:W5:Y:S04]  /*0b90*/  LDG.E.EL R9, desc[UR4][R8.64] ;  /* 0x0000000408097981 */ /* 0x000f68000c2e1900 */
[----:B------:R-:W5:Y:S01]  /*0ba0*/  LDG.E.EL R31, desc[UR4][R30.64] ;  /* 0x000000041e1f7981 */ /* 0x000f62000c2e1900 */
[----:B0-----:R-:W-:Y:S02]  /*0bb0*/  IMAD.WIDE R22, R2, 0x4, R22 ;  /* 0x0000000402167825 */ /* 0x001fe400078e0216 */
[----:B------:R-:W0:Y:S04]  /*0bc0*/  LDC.64 R2, c[0x0][0x210] ;  /* 0x00008400ff027b82 */ /* 0x000e280000000a00 */
[----:B------:R-:W5:Y:S01]  /*0bd0*/  LDG.E.EL R22, desc[UR4][R22.64] ;  /* 0x0000000416167981 */ /* 0x000f62000c2e1900 */
[----:B------:R-:W-:Y:S01]  /*0be0*/  FADD R13, -R12, R13 ;  /* 0x0000000d0c0d7221 */ /* 0x000fe20000000100 */
[----:B------:R-:W-:-:S03]  /*0bf0*/  FADD R24, -R7, R24 ;  /* 0x0000001807187221 */ /* 0x000fc60000000100 */
[C---:B----4-:R-:W-:Y:S01]  /*0c00*/  FFMA R13, R19.reuse, R13, R12 ;  /* 0x0000000d130d7223 */ /* 0x050fe2000000000c */
[----:B------:R-:W-:-:S04]  /*0c10*/  FFMA R24, R19, R24, R7 ;  /* 0x0000001813187223 */ /* 0x000fc80000000007 */
[----:B------:R-:W-:Y:S01]  /*0c20*/  FADD R24, -R13, R24 ;  /* 0x000000180d187221 */ /* 0x000fe20000000100 */
[----:B0-----:R-:W-:-:S04]  /*0c30*/  IMAD.WIDE R2, R0, 0x4, R2 ;  /* 0x0000000400027825 */ /* 0x001fc800078e0202 */
[----:B--2---:R-:W-:-:S04]  /*0c40*/  FADD R26, -R10, R26 ;  /* 0x0000001a0a1a7221 */ /* 0x004fc80000000100 */
[----:B------:R-:W-:Y:S01]  /*0c50*/  FFMA R26, R17, R26, R10 ;  /* 0x0000001a111a7223 */ /* 0x000fe2000000000a */
[----:B---3--:R-:W-:-:S04]  /*0c60*/  FADD R6, -R11, R14 ;  /* 0x0000000e0b067221 */ /* 0x008fc80000000100 */
[----:B------:R-:W-:Y:S01]  /*0c70*/  FFMA R6, R17, R6, R11 ;  /* 0x0000000611067223 */ /* 0x000fe2000000000b */
[----:B-----5:R-:W-:Y:S01]  /*0c80*/  FADD R15, -R4, R9 ;  /* 0x00000009040f7221 */ /* 0x020fe20000000100 */
[----:B------:R-:W-:-:S03]  /*0c90*/  FADD R5, -R28, R31 ;  /* 0x0000001f1c057221 */ /* 0x000fc60000000100 */
[C---:B------:R-:W-:Y:S01]  /*0ca0*/  FFMA R15, R17.reuse, R15, R4 ;  /* 0x0000000f110f7223 */ /* 0x040fe20000000004 */
[----:B------:R-:W-:-:S03]  /*0cb0*/  FFMA R5, R17, R5, R28 ;  /* 0x0000000511057223 */ /* 0x000fc6000000001c */
[----:B------:R-:W-:Y:S01]  /*0cc0*/  FADD R15, -R6, R15 ;  /* 0x0000000f060f7221 */ /* 0x000fe20000000100 */
[----:B------:R-:W-:-:S03]  /*0cd0*/  FADD R5, -R26, R5 ;  /* 0x000000051a057221 */ /* 0x000fc60000000100 */
[C---:B------:R-:W-:Y:S01]  /*0ce0*/  FFMA R15, R19.reuse, R15, R6 ;  /* 0x0000000f130f7223 */ /* 0x040fe20000000006 */
[----:B------:R-:W-:-:S04]  /*0cf0*/  FFMA R26, R19, R5, R26 ;  /* 0x00000005131a7223 */ /* 0x000fc8000000001a */
[----:B------:R-:W-:Y:S01]  /*0d00*/  FADD R26, -R15, R26 ;  /* 0x0000001a0f1a7221 */ /* 0x000fe20000000100 */
[----:B------:R-:W-:-:S03]  /*0d10*/  FFMA R24, R22, R24, R13 ;  /* 0x0000001816187223 */ /* 0x000fc6000000000d */
[----:B------:R-:W-:-:S05]  /*0d20*/  FFMA R25, R22, R26, R15 ;  /* 0x0000001a16197223 */ /* 0x000fca000000000f */
[----:B------:R-:W-:Y:S01]  /*0d30*/  STG.E.64 desc[UR4][R2.64], R24 ;  /* 0x0000001802007986 */ /* 0x000fe2000c101b04 */
[----:B------:R-:W-:Y:S05]  /*0d40*/  EXIT ;  /* 0x000000000000794d */ /* 0x000fea0003800000 */
.L_x_0:
[----:B------:R-:W-:-:S00]  /*0d50*/  BRA `(.L_x_0) ;  /* 0xfffffffc00fc7947 */ /* 0x000fc0000383ffff */
[----:B------:R-:W-:-:S00]  /*0d60*/  NOP ;  /* 0x0000000000007918 */ /* 0x000fc00000000000 */
        /* <DEDUP_REMOVED lines=9> */
.L_x_1:


//--------------------- .nv.constant0.triton_poi_fused__unsafe_index_add_mul_sub_9 --------------------------
	.section	.nv.constant0.triton_poi_fused__unsafe_index_add_mul_sub_9,"a",@progbits
	.sectionflags	@""
	.align	4
.nv.constant0.triton_poi_fused__unsafe_index_add_mul_sub_9:
	.zero		620
